	.headerflags	@"EF_CUDA_TEXMODE_UNIFIED EF_CUDA_64BIT_ADDRESS EF_CUDA_ACCELERATORS EF_CUDA_SM90 EF_CUDA_VIRTUAL_SM(EF_CUDA_SM90)"
	.elftype	@"ET_EXEC"


//--------------------- .nv.info                  --------------------------
	.section	.nv.info,"",@"SHT_CUDA_INFO"
	.align	4


	//----- nvinfo : EIATTR_REGCOUNT
	.align		4
        /*0000*/ 	.byte	0x04, 0x2f
        /*0002*/ 	.short	(.L_3 - .L_2)
	.align		4
.L_2:
        /*0004*/ 	.word	index@(triton_poi_fused__native_batch_norm_legit_no_training_relu_25)
        /*0008*/ 	.word	0x00000012


	//----- nvinfo : EIATTR_MIN_STACK_SIZE
	.align		4
.L_3:
        /*000c*/ 	.byte	0x04, 0x12
        /*000e*/ 	.short	(.L_5 - .L_4)
	.align		4
.L_4:
        /*0010*/ 	.word	index@(triton_poi_fused__native_batch_norm_legit_no_training_relu_25)
        /*0014*/ 	.word	0x00000000


	//----- nvinfo : EIATTR_FRAME_SIZE
	.align		4
.L_5:
        /*0018*/ 	.byte	0x04, 0x11
        /*001a*/ 	.short	(.L_7 - .L_6)
	.align		4
.L_6:
        /*001c*/ 	.word	index@(triton_poi_fused__native_batch_norm_legit_no_training_relu_25)
        /*0020*/ 	.word	0x00000000


	//----- nvinfo : EIATTR_MIN_STACK_SIZE
	.align		4
.L_7:
        /*0024*/ 	.byte	0x04, 0x12
        /*0026*/ 	.short	(.L_9 - .L_8)
	.align		4
.L_8:
        /*0028*/ 	.word	index@(triton_poi_fused__native_batch_norm_legit_no_training_relu_25)
        /*002c*/ 	.word	0x00000000
.L_9:


//--------------------- .nv.info.triton_poi_fused__native_batch_norm_legit_no_training_relu_25 --------------------------
	.section	.nv.info.triton_poi_fused__native_batch_norm_legit_no_training_relu_25,"",@"SHT_CUDA_INFO"
	.sectionflags	@""
	.align	4


	//----- nvinfo : EIATTR_CUDA_API_VERSION
	.align		4
        /*0000*/ 	.byte	0x04, 0x37
        /*0002*/ 	.short	(.L_11 - .L_10)
.L_10:
        /*0004*/ 	.word	0x0000007c


	//----- nvinfo : EIATTR_KPARAM_INFO
	.align		4
.L_11:
        /*0008*/ 	.byte	0x04, 0x17
        /*000a*/ 	.short	(.L_13 - .L_12)
.L_12:
        /*000c*/ 	.word	0x00000000
        /*0010*/ 	.short	0x0006
        /*0012*/ 	.short	0x0030
        /*0014*/ 	.byte	0x00, 0xf0, 0x11, 0x00


	//----- nvinfo : EIATTR_KPARAM_INFO
	.align		4
.L_13:
        /*0018*/ 	.byte	0x04, 0x17
        /*001a*/ 	.short	(.L_15 - .L_14)
.L_14:
        /*001c*/ 	.word	0x00000000
        /*0020*/ 	.short	0x0005
        /*0022*/ 	.short	0x0028
        /*0024*/ 	.byte	0x00, 0xf4, 0x21, 0x00


	//----- nvinfo : EIATTR_KPARAM_INFO
	.align		4
.L_15:
        /*0028*/ 	.byte	0x04, 0x17
        /*002a*/ 	.short	(.L_17 - .L_16)
.L_16:
        /*002c*/ 	.word	0x00000000
        /*0030*/ 	.short	0x0004
        /*0032*/ 	.short	0x0020
        /*0034*/ 	.byte	0x00, 0xf4, 0x21, 0x00


	//----- nvinfo : EIATTR_KPARAM_INFO
	.align		4
.L_17:
        /*0038*/ 	.byte	0x04, 0x17
        /*003a*/ 	.short	(.L_19 - .L_18)
.L_18:
        /*003c*/ 	.word	0x00000000
        /*0040*/ 	.short	0x0003
        /*0042*/ 	.short	0x0018
        /*0044*/ 	.byte	0x00, 0xf4, 0x21, 0x00


	//----- nvinfo : EIATTR_KPARAM_INFO
	.align		4
.L_19:
        /*0048*/ 	.byte	0x04, 0x17
        /*004a*/ 	.short	(.L_21 - .L_20)
.L_20:
        /*004c*/ 	.word	0x00000000
        /*0050*/ 	.short	0x0002
        /*0052*/ 	.short	0x0010
        /*0054*/ 	.byte	0x00, 0xf4, 0x21, 0x00


	//----- nvinfo : EIATTR_KPARAM_INFO
	.align		4
.L_21:
        /*0058*/ 	.byte	0x04, 0x17
        /*005a*/ 	.short	(.L_23 - .L_22)
.L_22:
        /*005c*/ 	.word	0x00000000
        /*0060*/ 	.short	0x0001
        /*0062*/ 	.short	0x0008
        /*0064*/ 	.byte	0x00, 0xf4, 0x21, 0x00


	//----- nvinfo : EIATTR_KPARAM_INFO
	.align		4
.L_23:
        /*0068*/ 	.byte	0x04, 0x17
        /*006a*/ 	.short	(.L_25 - .L_24)
.L_24:
        /*006c*/ 	.word	0x00000000
        /*0070*/ 	.short	0x0000
        /*0072*/ 	.short	0x0000
        /*0074*/ 	.byte	0x00, 0xf4, 0x21, 0x00


	//----- nvinfo : EIATTR_SPARSE_MMA_MASK
	.align		4
.L_25:
        /*0078*/ 	.byte	0x03, 0x50
        /*007a*/ 	.short	0x0000


	//----- nvinfo : EIATTR_MAXREG_COUNT
	.align		4
        /*007c*/ 	.byte	0x03, 0x1b
        /*007e*/ 	.short	0x00ff


	//----- nvinfo : EIATTR_EXIT_INSTR_OFFSETS
	.align		4
        /*0080*/ 	.byte	0x04, 0x1c
        /*0082*/ 	.short	(.L_27 - .L_26)


	//   ....[0]....
.L_26:
        /*0084*/ 	.word	0x00000320


	//   ....[1]....
        /*0088*/ 	.word	0x00000340


	//----- nvinfo : EIATTR_REQNTID
	.align		4
.L_27:
        /*008c*/ 	.byte	0x04, 0x10
        /*008e*/ 	.short	(.L_29 - .L_28)
.L_28:
        /*0090*/ 	.word	0x00000080
        /*0094*/ 	.word	0x00000001
        /*0098*/ 	.word	0x00000001


	//----- nvinfo : EIATTR_CBANK_PARAM_SIZE
	.align		4
.L_29:
        /*009c*/ 	.byte	0x03, 0x19
        /*009e*/ 	.short	0x0034


	//----- nvinfo : EIATTR_PARAM_CBANK
	.align		4
        /*00a0*/ 	.byte	0x04, 0x0a
        /*00a2*/ 	.short	(.L_31 - .L_30)
	.align		4
.L_30:
        /*00a4*/ 	.word	index@(.nv.constant0.triton_poi_fused__native_batch_norm_legit_no_training_relu_25)
        /*00a8*/ 	.short	0x0210
        /*00aa*/ 	.short	0x0034


	//----- nvinfo : EIATTR_SW_WAR
	.align		4
.L_31:
        /*00ac*/ 	.byte	0x04, 0x36
        /*00ae*/ 	.short	(.L_33 - .L_32)
.L_32:
        /*00b0*/ 	.word	0x00000008
.L_33:


//--------------------- .nv.callgraph             --------------------------
	.section	.nv.callgraph,"",@"SHT_CUDA_CALLGRAPH"
	.align	4
	.sectionentsize	8
	.align		4
        /*0000*/ 	.word	0x00000000
	.align		4
        /*0004*/ 	.word	0xffffffff
	.align		4
        /*0008*/ 	.word	0x00000000
	.align		4
        /*000c*/ 	.word	0xfffffffe
	.align		4
        /*0010*/ 	.word	0x00000000
	.align		4
        /*0014*/ 	.word	0xfffffffd
	.align		4
        /*0018*/ 	.word	0x00000000
	.align		4
        /*001c*/ 	.word	0xfffffffc


//--------------------- .nv.constant4             --------------------------
	.section	.nv.constant4,"a",@progbits
	.align	8
	.align		8
.nv.constant4:
        /*0000*/ 	.dword	_$_str
	.align		8
        /*0008*/ 	.dword	_$_str_$_2


//--------------------- .text.triton_poi_fused__native_batch_norm_legit_no_training_relu_25 --------------------------
	.section	.text.triton_poi_fused__native_batch_norm_legit_no_training_relu_25,"ax",@progbits
	.align	128
        .global         triton_poi_fused__native_batch_norm_legit_no_training_relu_25
        .type           triton_poi_fused__native_batch_norm_legit_no_training_relu_25,@function
        .size           triton_poi_fused__native_batch_norm_legit_no_training_relu_25,(.L_x_1 - triton_poi_fused__native_batch_norm_legit_no_training_relu_25)
        .other          triton_poi_fused__native_batch_norm_legit_no_training_relu_25,@"STO_CUDA_ENTRY STV_DEFAULT"
triton_poi_fused__native_batch_norm_legit_no_training_relu_25:
.text.triton_poi_fused__native_batch_norm_legit_no_training_relu_25:
[----:B------:R-:W0:Y:S01]  /*0000*/  LDC R1, c[0x0][0x28] ;  /* 0x00000a00ff017b82 */ /* 0x000e220000000800 */
[----:B------:R-:W1:Y:S07]  /*0010*/  S2R R0, SR_TID.X ;  /* 0x0000000000007919 */ /* 0x000e6e0000002100 */
[----:B------:R-:W2:Y:S01]  /*0020*/  LDC.64 R8, c[0x0][0x220] ;  /* 0x00008800ff087b82 */ /* 0x000ea20000000a00 */
[----:B------:R-:W-:Y:S01]  /*0030*/  HFMA2.MMA R14, -RZ, RZ, 0, 0 ;  /* 0x00000000ff0e7435 */ /* 0x000fe200000001ff */
[----:B------:R-:W-:Y:S01]  /*0040*/  ULDC.64 UR4, c[0x0][0x208] ;  /* 0x0000820000047ab9 */ /* 0x000fe20000000a00 */
[----:B------:R-:W3:Y:S05]  /*0050*/  S2R R3, SR_CTAID.X ;  /* 0x0000000000037919 */ /* 0x000eea0000002500 */
[----:B------:R-:W4:Y:S08]  /*0060*/  LDC.64 R4, c[0x0][0x210] ;  /* 0x00008400ff047b82 */ /* 0x000f300000000a00 */
[----:B------:R-:W5:Y:S08]  /*0070*/  LDC.64 R6, c[0x0][0x218] ;  /* 0x00008600ff067b82 */ /* 0x000f700000000a00 */
[----:B------:R-:W5:Y:S01]  /*0080*/  LDC.64 R10, c[0x0][0x228] ;  /* 0x00008a00ff0a7b82 */ /* 0x000f620000000a00 */
[----:B-1----:R-:W-:-:S07]  /*0090*/  LOP3.LUT R0, R0, 0x7f, RZ, 0xc0, !PT ;  /* 0x0000007f00007812 */ /* 0x002fce00078ec0ff */
[----:B------:R-:W1:Y:S01]  /*00a0*/  LDC.64 R12, c[0x0][0x230] ;  /* 0x00008c00ff0c7b82 */ /* 0x000e620000000a00 */
[----:B---3--:R-:W-:Y:S01]  /*00b0*/  SHF.R.S32.HI R2, RZ, 0x18, R3 ;  /* 0x00000018ff027819 */ /* 0x008fe20000011403 */
[----:B------:R-:W-:-:S03]  /*00c0*/  IMAD R0, R3, 0x80, R0 ;  /* 0x0000008003007824 */ /* 0x000fc600078e0200 */
[----:B------:R-:W-:Y:S02]  /*00d0*/  SGXT R3, R2, 0x1 ;  /* 0x000000010203781a */ /* 0x000fe40000000200 */
[----:B------:R-:W-:Y:S02]  /*00e0*/  ISETP.GE.AND P0, PT, R0, 0x400, PT ;  /* 0x000004000000780c */ /* 0x000fe40003f06270 */
[----:B------:R-:W-:-:S04]  /*00f0*/  LEA.HI R3, R3, R0, RZ, 0x6 ;  /* 0x0000000003037211 */ /* 0x000fc800078f30ff */
[----:B------:R-:W-:-:S04]  /*0100*/  SHF.R.S32.HI R3, RZ, 0x6, R3 ;  /* 0x00000006ff037819 */ /* 0x000fc80000011403 */
[----:B------:R-:W-:-:S04]  /*0110*/  LEA.HI R2, R3, R3, RZ, 0x2 ;  /* 0x0000000303027211 */ /* 0x000fc800078f10ff */
[----:B------:R-:W-:-:S05]  /*0120*/  LOP3.LUT R2, R2, 0xfffffffc, RZ, 0xc0, !PT ;  /* 0xfffffffc02027812 */ /* 0x000fca00078ec0ff */
[----:B------:R-:W-:-:S04]  /*0130*/  IMAD.IADD R15, R3, 0x1, -R2 ;  /* 0x00000001030f7824 */ /* 0x000fc800078e0a02 */
[----:B--2---:R-:W-:-:S05]  /*0140*/  IMAD.WIDE R8, R15, 0x4, R8 ;  /* 0x000000040f087825 */ /* 0x004fca00078e0208 */
[----:B------:R2:W3:Y:S01]  /*0150*/  @!P0 LDG.E.EL R14, desc[UR4][R8.64] ;  /* 0x00000004080e8981 */ /* 0x0004e2000c2e1900 */
[----:B------:R-:W-:Y:S01]  /*0160*/  CS2R R2, SRZ ;  /* 0x0000000000027805 */ /* 0x000fe2000001ff00 */
[----:B----4-:R-:W-:-:S04]  /*0170*/  IMAD.WIDE R4, R0, 0x4, R4 ;  /* 0x0000000400047825 */ /* 0x010fc800078e0204 */
[C---:B-----5:R-:W-:Y:S01]  /*0180*/  IMAD.WIDE R6, R15.reuse, 0x4, R6 ;  /* 0x000000040f067825 */ /* 0x060fe200078e0206 */
[----:B------:R4:W5:Y:S03]  /*0190*/  @!P0 LDG.E R2, desc[UR4][R4.64] ;  /* 0x0000000404028981 */ /* 0x000966000c1e1900 */
[C---:B0-2---:R-:W-:Y:S01]  /*01a0*/  IMAD.WIDE R8, R15.reuse, 0x4, R10 ;  /* 0x000000040f087825 */ /* 0x045fe200078e020a */
[----:B------:R0:W5:Y:S03]  /*01b0*/  @!P0 LDG.E.EL R3, desc[UR4][R6.64] ;  /* 0x0000000406038981 */ /* 0x000166000c2e1900 */
[----:B-1----:R-:W-:Y:S01]  /*01c0*/  IMAD.WIDE R10, R15, 0x4, R12 ;  /* 0x000000040f0a7825 */ /* 0x002fe200078e020c */
[----:B------:R-:W-:Y:S01]  /*01d0*/  CS2R R12, SRZ ;  /* 0x00000000000c7805 */ /* 0x000fe2000001ff00 */
[----:B----4-:R-:W1:Y:S05]  /*01e0*/  LDC.64 R4, c[0x0][0x238] ;  /* 0x00008e00ff047b82 */ /* 0x010e6a0000000a00 */
[----:B------:R-:W2:Y:S04]  /*01f0*/  @!P0 LDG.E.EL R12, desc[UR4][R8.64] ;  /* 0x00000004080c8981 */ /* 0x000ea8000c2e1900 */
[----:B------:R-:W2:Y:S01]  /*0200*/  @!P0 LDG.E.EL R13, desc[UR4][R10.64] ;  /* 0x000000040a0d8981 */ /* 0x000ea2000c2e1900 */
[----:B0-----:R-:W-:Y:S01]  /*0210*/  MOV R6, 0x3e800000 ;  /* 0x3e80000000067802 */ /* 0x001fe20000000f00 */
[----:B---3--:R-:W-:-:S04]  /*0220*/  FADD R14, R14, 9.9999997473787516356e-06 ;  /* 0x3727c5ac0e0e7421 */ /* 0x008fc80000000000 */
[----:B------:R-:W0:Y:S01]  /*0230*/  MUFU.SQRT R15, R14 ;  /* 0x0000000e000f7308 */ /* 0x000e220000002000 */
[----:B-----5:R-:W-:Y:S01]  /*0240*/  FADD R2, -R3, R2 ;  /* 0x0000000203027221 */ /* 0x020fe20000000100 */
[C---:B0-----:R-:W-:Y:S02]  /*0250*/  FSETP.GT.AND P1, PT, R15.reuse, 8.50705917302346158658e+37, PT ;  /* 0x7e8000000f00780b */ /* 0x041fe40003f24000 */
[----:B------:R-:W-:Y:S02]  /*0260*/  FSETP.GEU.AND P2, PT, R15, 1.175494350822287508e-38, PT ;  /* 0x008000000f00780b */ /* 0x000fe40003f4e000 */
[----:B------:R-:W-:-:S09]  /*0270*/  FSEL R6, R6, 1, P1 ;  /* 0x3f80000006067808 */ /* 0x000fd20000800000 */
[----:B------:R-:W-:Y:S02]  /*0280*/  @P1 FMUL R15, R15, 0.25 ;  /* 0x3e8000000f0f1820 */ /* 0x000fe40000400000 */
[----:B------:R-:W-:Y:S02]  /*0290*/  @!P2 FMUL R6, R6, 16777216 ;  /* 0x4b8000000606a820 */ /* 0x000fe40000400000 */
[----:B------:R-:W-:-:S06]  /*02a0*/  @!P2 FMUL R15, R15, 16777216 ;  /* 0x4b8000000f0fa820 */ /* 0x000fcc0000400000 */
[----:B------:R-:W0:Y:S02]  /*02b0*/  MUFU.RCP R15, R15 ;  /* 0x0000000f000f7308 */ /* 0x000e240000001000 */
[----:B0-----:R-:W-:-:S04]  /*02c0*/  FMUL R3, R15, R6 ;  /* 0x000000060f037220 */ /* 0x001fc80000400000 */
[----:B------:R-:W-:-:S04]  /*02d0*/  FMUL R2, R2, R3 ;  /* 0x0000000302027220 */ /* 0x000fc80000400000 */
[----:B--2---:R-:W-:Y:S01]  /*02e0*/  FFMA R12, R2, R12, R13 ;  /* 0x0000000c020c7223 */ /* 0x004fe2000000000d */
[----:B-1----:R-:W-:-:S04]  /*02f0*/  IMAD.WIDE R2, R0, 0x4, R4 ;  /* 0x0000000400027825 */ /* 0x002fc800078e0204 */
[----:B------:R-:W-:-:S04]  /*0300*/  FSETP.GEU.AND P1, PT, R12, RZ, PT ;  /* 0x000000ff0c00720b */ /* 0x000fc80003f2e000 */
[----:B------:R-:W-:Y:S01]  /*0310*/  FSEL R5, R12, RZ, P1 ;  /* 0x000000ff0c057208 */ /* 0x000fe20000800000 */
[----:B------:R-:W-:Y:S08]  /*0320*/  @P0 EXIT ;  /* 0x000000000000094d */ /* 0x000ff00003800000 */
[----:B------:R-:W-:Y:S01]  /*0330*/  STG.E desc[UR4][R2.64], R5 ;  /* 0x0000000502007986 */ /* 0x000fe2000c101904 */
[----:B------:R-:W-:Y:S05]  /*0340*/  EXIT ;  /* 0x000000000000794d */ /* 0x000fea0003800000 */
.L_x_0:
[----:B------:R-:W-:-:S00]  /*0350*/  BRA `(.L_x_0) ;  /* 0xfffffffc00fc7947 */ /* 0x000fc0000383ffff */
[----:B------:R-:W-:-:S00]  /*0360*/  NOP ;  /* 0x0000000000007918 */ /* 0x000fc00000000000 */
        /* <DEDUP_REMOVED lines=9> */
.L_x_1:


//--------------------- .nv.global.init           --------------------------
	.section	.nv.global.init,"aw",@progbits
.nv.global.init:
	.type		_$_str,@object
	.size		_$_str,(_$_str_$_2 - _$_str)
_$_str:
        /*0000*/ 	.byte	0x5f, 0x5f, 0x43, 0x55, 0x44, 0x41, 0x5f, 0x46, 0x54, 0x5a, 0x00
	.type		_$_str_$_2,@object
	.size		_$_str_$_2,(.L_1 - _$_str_$_2)
_$_str_$_2:
        /*000b*/ 	.byte	0x5f, 0x5f, 0x43, 0x55, 0x44, 0x41, 0x5f, 0x50, 0x52, 0x45, 0x43, 0x5f, 0x53, 0x51, 0x52, 0x54
        /*001b*/ 	.byte	0x00
.L_1:


//--------------------- .nv.constant0.triton_poi_fused__native_batch_norm_legit_no_training_relu_25 --------------------------
	.section	.nv.constant0.triton_poi_fused__native_batch_norm_legit_no_training_relu_25,"a",@progbits
	.sectionflags	@""
	.align	4
.nv.constant0.triton_poi_fused__native_batch_norm_legit_no_training_relu_25:
	.zero		580
